	.version 1.4
	.target sm_10, map_f64_to_f32
	// compiled with ./../open64/lib//be.exe
	// nvopencc 4.0 built on 2011-05-13

	//-----------------------------------------------------------
	// Compiling C:/Users/ViPrAd/AppData/Local/Temp/tmpxft_00001034_00000000-11_transpose3D_revised_xyz2yzx.cpp3.i (C:/Users/ViPrAd/AppData/Local/Temp/ccBI#.a02976)
	//-----------------------------------------------------------

	//-----------------------------------------------------------
	// Options:
	//-----------------------------------------------------------
	//  Target:ptx, ISA:sm_10, Endian:little, Pointer Size:64
	//  -O3	(Optimization level)
	//  -g0	(Debug level)
	//  -m2	(Report advisories)
	//-----------------------------------------------------------

	.file	1	"C:/Users/ViPrAd/AppData/Local/Temp/tmpxft_00001034_00000000-10_transpose3D_revised_xyz2yzx.cudafe2.gpu"
	.file	2	"c:\program files (x86)\microsoft visual studio 10.0\vc\include\codeanalysis\sourceannotations.h"
	.file	3	"device_runtime.h"
	.file	4	"include\host_defines.h"
	.file	5	"include\builtin_types.h"
	.file	6	"c:\cuda\v4.0\include\device_types.h"
	.file	7	"c:\cuda\v4.0\include\driver_types.h"
	.file	8	"c:\cuda\v4.0\include\surface_types.h"
	.file	9	"c:\cuda\v4.0\include\texture_types.h"
	.file	10	"c:\cuda\v4.0\include\vector_types.h"
	.file	11	"c:\cuda\v4.0\include\builtin_types.h"
	.file	12	"c:\cuda\v4.0\include\host_defines.h"
	.file	13	"include\device_launch_parameters.h"
	.file	14	"c:\cuda\v4.0\include\crt\storage_class.h"
	.file	15	"c:/Program Files (x86)/Microsoft Visual Studio 10.0/VC/bin/x86_amd64/../../../VC/INCLUDE\time.h"
	.file	16	"C:/Temp/transpose3D_revised_xyz2yzx.cu"
	.file	17	"include\common_functions.h"
	.file	18	"c:\cuda\v4.0\include\math_functions.h"
	.file	19	"c:\cuda\v4.0\include\math_constants.h"
	.file	20	"c:\cuda\v4.0\include\device_functions.h"
	.file	21	"c:\cuda\v4.0\include\sm_11_atomic_functions.h"
	.file	22	"c:\cuda\v4.0\include\sm_12_atomic_functions.h"
	.file	23	"c:\cuda\v4.0\include\sm_13_double_functions.h"
	.file	24	"c:\cuda\v4.0\include\sm_20_atomic_functions.h"
	.file	25	"c:\cuda\v4.0\include\sm_20_intrinsics.h"
	.file	26	"c:\cuda\v4.0\include\surface_functions.h"
	.file	27	"c:\cuda\v4.0\include\texture_fetch_functions.h"
	.file	28	"c:\cuda\v4.0\include\math_functions_dbl_ptx1.h"


	.entry _Z27transpose3D_revised_xyz2yzxPfS_jjjjjffj (
		.param .u64 __cudaparm__Z27transpose3D_revised_xyz2yzxPfS_jjjjjffj_odata,
		.param .u64 __cudaparm__Z27transpose3D_revised_xyz2yzxPfS_jjjjjffj_idata,
		.param .u32 __cudaparm__Z27transpose3D_revised_xyz2yzxPfS_jjjjjffj_n1,
		.param .u32 __cudaparm__Z27transpose3D_revised_xyz2yzxPfS_jjjjjffj_n2,
		.param .u32 __cudaparm__Z27transpose3D_revised_xyz2yzxPfS_jjjjjffj_n3,
		.param .u32 __cudaparm__Z27transpose3D_revised_xyz2yzxPfS_jjjjjffj_Gx,
		.param .u32 __cudaparm__Z27transpose3D_revised_xyz2yzxPfS_jjjjjffj_Gz,
		.param .f32 __cudaparm__Z27transpose3D_revised_xyz2yzxPfS_jjjjjffj_one_over_Gx,
		.param .f32 __cudaparm__Z27transpose3D_revised_xyz2yzxPfS_jjjjjffj_one_over_Gz,
		.param .u32 __cudaparm__Z27transpose3D_revised_xyz2yzxPfS_jjjjjffj_k2)
	{
	.reg .u32 %r<49>;
	.reg .u64 %rd<23>;
	.reg .f32 %f<12>;
	.reg .pred %p<5>;
	.shared .align 4 .b8 __cuda___cuda_local_var_88686_34_non_const_block48[1088];
	.loc	16	8	0
$LDWbegin__Z27transpose3D_revised_xyz2yzxPfS_jjjjjffj:
	cvt.u32.u16 	%r1, %ctaid.x;
	cvt.rz.f32.u32 	%f1, %r1;
	cvt.u32.u16 	%r2, %ctaid.y;
	cvt.rz.f32.u32 	%f2, %r2;
	ld.param.f32 	%f3, [__cudaparm__Z27transpose3D_revised_xyz2yzxPfS_jjjjjffj_one_over_Gz];
	mul.f32 	%f4, %f3, %f1;
	ld.param.f32 	%f5, [__cudaparm__Z27transpose3D_revised_xyz2yzxPfS_jjjjjffj_one_over_Gx];
	mul.f32 	%f6, %f5, %f2;
	cvt.rmi.f32.f32 	%f7, %f4;
	cvt.rmi.f32.f32 	%f8, %f6;
	cvt.rzi.u32.f32 	%r3, %f7;
	cvt.rzi.u32.f32 	%r4, %f8;
	ld.param.u32 	%r5, [__cudaparm__Z27transpose3D_revised_xyz2yzxPfS_jjjjjffj_Gz];
	mul.lo.u32 	%r6, %r5, %r3;
	ld.param.u32 	%r7, [__cudaparm__Z27transpose3D_revised_xyz2yzxPfS_jjjjjffj_Gx];
	mul.lo.u32 	%r8, %r7, %r4;
	ld.param.u32 	%r9, [__cudaparm__Z27transpose3D_revised_xyz2yzxPfS_jjjjjffj_k2];
	mul.lo.u32 	%r10, %r9, %r4;
	sub.u32 	%r11, %r1, %r6;
	sub.u32 	%r12, %r2, %r8;
	add.u32 	%r13, %r3, %r10;
	mul.lo.u32 	%r14, %r11, 16;
	mul.lo.u32 	%r15, %r12, 16;
	ld.param.u32 	%r16, [__cudaparm__Z27transpose3D_revised_xyz2yzxPfS_jjjjjffj_n2];
	setp.lt.u32 	%p1, %r13, %r16;
	cvt.u32.u16 	%r17, %tid.x;
	add.u32 	%r18, %r14, %r17;
	cvt.u32.u16 	%r19, %tid.y;
	add.u32 	%r20, %r15, %r19;
	selp.s32 	%r21, 1, 0, %p1;
	ld.param.u32 	%r22, [__cudaparm__Z27transpose3D_revised_xyz2yzxPfS_jjjjjffj_n1];
	ld.param.u32 	%r23, [__cudaparm__Z27transpose3D_revised_xyz2yzxPfS_jjjjjffj_n3];
	set.lt.u32.u32 	%r24, %r18, %r23;
	neg.s32 	%r25, %r24;
	set.lt.u32.u32 	%r26, %r20, %r22;
	neg.s32 	%r27, %r26;
	and.b32 	%r28, %r21, %r27;
	and.b32 	%r29, %r25, %r28;
	mov.u32 	%r30, 0;
	setp.eq.s32 	%p2, %r29, %r30;
	@%p2 bra 	$Lt_0_2818;
	.loc	16	34	0
	mov.u64 	%rd1, __cuda___cuda_local_var_88686_34_non_const_block48;
	ld.param.u64 	%rd2, [__cudaparm__Z27transpose3D_revised_xyz2yzxPfS_jjjjjffj_idata];
	.loc	16	8	0
	ld.param.u32 	%r16, [__cudaparm__Z27transpose3D_revised_xyz2yzxPfS_jjjjjffj_n2];
	.loc	16	34	0
	mul.lo.u32 	%r31, %r20, %r16;
	add.u32 	%r32, %r13, %r31;
	.loc	16	8	0
	ld.param.u32 	%r23, [__cudaparm__Z27transpose3D_revised_xyz2yzxPfS_jjjjjffj_n3];
	.loc	16	34	0
	mul.lo.u32 	%r33, %r23, %r32;
	add.u32 	%r34, %r18, %r33;
	cvt.u64.u32 	%rd3, %r34;
	mul.wide.u32 	%rd4, %r34, 4;
	add.u64 	%rd5, %rd2, %rd4;
	ld.global.f32 	%f9, [%rd5+0];
	cvt.u64.u32 	%rd6, %r17;
	cvt.u64.u32 	%rd7, %r19;
	mul.wide.u32 	%rd8, %r19, 17;
	add.u64 	%rd9, %rd6, %rd8;
	mul.lo.u64 	%rd10, %rd9, 4;
	add.u64 	%rd11, %rd1, %rd10;
	st.shared.f32 	[%rd11+0], %f9;
$Lt_0_2818:
	mov.u64 	%rd1, __cuda___cuda_local_var_88686_34_non_const_block48;
	.loc	16	36	0
	bar.sync 	0;
	add.u32 	%r35, %r14, %r19;
	add.u32 	%r36, %r15, %r17;
	set.lt.u32.u32 	%r37, %r35, %r23;
	neg.s32 	%r38, %r37;
	set.lt.u32.u32 	%r39, %r36, %r22;
	neg.s32 	%r40, %r39;
	and.b32 	%r41, %r21, %r40;
	and.b32 	%r42, %r38, %r41;
	mov.u32 	%r43, 0;
	setp.eq.s32 	%p3, %r42, %r43;
	@%p3 bra 	$Lt_0_3330;
	.loc	16	43	0
	cvt.u64.u32 	%rd12, %r19;
	cvt.u64.u32 	%rd13, %r17;
	mul.wide.u32 	%rd14, %r17, 17;
	add.u64 	%rd15, %rd12, %rd14;
	mul.lo.u64 	%rd16, %rd15, 4;
	add.u64 	%rd17, %rd1, %rd16;
	ld.shared.f32 	%f10, [%rd17+0];
	ld.param.u64 	%rd18, [__cudaparm__Z27transpose3D_revised_xyz2yzxPfS_jjjjjffj_odata];
	mul.lo.u32 	%r44, %r13, %r23;
	add.u32 	%r45, %r35, %r44;
	mul.lo.u32 	%r46, %r22, %r45;
	add.u32 	%r47, %r36, %r46;
	cvt.u64.u32 	%rd19, %r47;
	mul.wide.u32 	%rd20, %r47, 4;
	add.u64 	%rd21, %rd18, %rd20;
	st.global.f32 	[%rd21+0], %f10;
$Lt_0_3330:
	.loc	16	46	0
	exit;
$LDWend__Z27transpose3D_revised_xyz2yzxPfS_jjjjjffj:
	} // _Z27transpose3D_revised_xyz2yzxPfS_jjjjjffj



// ===== COMPILED SASS (sm_100) =====

	.target	sm_100

	.elftype	@"ET_EXEC"


//--------------------- .note.nv.tkinfo           --------------------------
	.section	.note.nv.tkinfo,"",@"SHT_NOTE"
	.sectionflags	@"SHF_NOTE_NV_TKINFO"
	.tkinfo
        /*0018*/ 	.word	0x00000002
        /*0030*/ 	.string	""
        /*0030*/ 	.string	"ptxas"
        /*0030*/ 	.string	"Cuda compilation tools, release 13.0, V13.0.88"
        /*0030*/ 	.string	"Build cuda_13.0.r13.0/compiler.36424714_0"
        /*0030*/ 	.string	"-arch sm_100 "



//--------------------- .note.nv.cuinfo           --------------------------
	.section	.note.nv.cuinfo,"",@"SHT_NOTE"
	.sectionflags	@"SHF_NOTE_NV_CUINFO"
        /*0018*/ 	.short	0x0002
        /*001a*/ 	.short	0x000a
        /*001c*/ 	.short	0x0082
	.zero		2


//--------------------- .nv.info                  --------------------------
	.section	.nv.info,"",@"SHT_CUDA_INFO"
	.align	4


	//----- nvinfo : EIATTR_REGCOUNT
	.align		4
        /*0000*/ 	.byte	0x04, 0x2f
        /*0002*/ 	.short	(.L_1 - .L_0)
	.align		4
.L_0:
        /*0004*/ 	.word	index@(_Z27transpose3D_revised_xyz2yzxPfS_jjjjjffj)
        /*0008*/ 	.word	0x00000012


	//----- nvinfo : EIATTR_FRAME_SIZE
	.align		4
.L_1:
        /*000c*/ 	.byte	0x04, 0x11
        /*000e*/ 	.short	(.L_3 - .L_2)
	.align		4
.L_2:
        /*0010*/ 	.word	index@(_Z27transpose3D_revised_xyz2yzxPfS_jjjjjffj)
        /*0014*/ 	.word	0x00000000


	//----- nvinfo : EIATTR_MIN_STACK_SIZE
	.align		4
.L_3:
        /*0018*/ 	.byte	0x04, 0x12
        /*001a*/ 	.short	(.L_5 - .L_4)
	.align		4
.L_4:
        /*001c*/ 	.word	index@(_Z27transpose3D_revised_xyz2yzxPfS_jjjjjffj)
        /*0020*/ 	.word	0x00000000
.L_5:


//--------------------- .nv.compat                --------------------------
	.section	.nv.compat,"",@"SHT_CUDA_COMPAT_INFO"
	.align	4
        /*0000*/ 	.byte	0x02, 0x09, 0x00, 0x00, 0x02, 0x02, 0x01, 0x00, 0x02, 0x05, 0x05, 0x00, 0x03, 0x07, 0x01, 0x01
        /*0010*/ 	.byte	0x02, 0x03, 0x00, 0x00, 0x02, 0x06, 0x01, 0x00, 0x04, 0x0b, 0x08, 0x00, 0x09, 0x00, 0x00, 0x00
        /*0020*/ 	.byte	0x00, 0x00, 0x00, 0x00


//--------------------- .nv.info._Z27transpose3D_revised_xyz2yzxPfS_jjjjjffj --------------------------
	.section	.nv.info._Z27transpose3D_revised_xyz2yzxPfS_jjjjjffj,"",@"SHT_CUDA_INFO"
	.sectionflags	@""
	.align	4


	//----- nvinfo : EIATTR_CUDA_API_VERSION
	.align		4
        /*0000*/ 	.byte	0x04, 0x37
        /*0002*/ 	.short	(.L_7 - .L_6)
.L_6:
        /*0004*/ 	.word	0x00000082


	//----- nvinfo : EIATTR_KPARAM_INFO
	.align		4
.L_7:
        /*0008*/ 	.byte	0x04, 0x17
        /*000a*/ 	.short	(.L_9 - .L_8)
.L_8:
        /*000c*/ 	.word	0x00000000
        /*0010*/ 	.short	0x0009
        /*0012*/ 	.short	0x002c
        /*0014*/ 	.byte	0x00, 0xf0, 0x11, 0x00


	//----- nvinfo : EIATTR_KPARAM_INFO
	.align		4
.L_9:
        /*0018*/ 	.byte	0x04, 0x17
        /*001a*/ 	.short	(.L_11 - .L_10)
.L_10:
        /*001c*/ 	.word	0x00000000
        /*0020*/ 	.short	0x0008
        /*0022*/ 	.short	0x0028
        /*0024*/ 	.byte	0x00, 0xf0, 0x11, 0x00


	//----- nvinfo : EIATTR_KPARAM_INFO
	.align		4
.L_11:
        /*0028*/ 	.byte	0x04, 0x17
        /*002a*/ 	.short	(.L_13 - .L_12)
.L_12:
        /*002c*/ 	.word	0x00000000
        /*0030*/ 	.short	0x0007
        /*0032*/ 	.short	0x0024
        /*0034*/ 	.byte	0x00, 0xf0, 0x11, 0x00


	//----- nvinfo : EIATTR_KPARAM_INFO
	.align		4
.L_13:
        /*0038*/ 	.byte	0x04, 0x17
        /*003a*/ 	.short	(.L_15 - .L_14)
.L_14:
        /*003c*/ 	.word	0x00000000
        /*0040*/ 	.short	0x0006
        /*0042*/ 	.short	0x0020
        /*0044*/ 	.byte	0x00, 0xf0, 0x11, 0x00


	//----- nvinfo : EIATTR_KPARAM_INFO
	.align		4
.L_15:
        /*0048*/ 	.byte	0x04, 0x17
        /*004a*/ 	.short	(.L_17 - .L_16)
.L_16:
        /*004c*/ 	.word	0x00000000
        /*0050*/ 	.short	0x0005
        /*0052*/ 	.short	0x001c
        /*0054*/ 	.byte	0x00, 0xf0, 0x11, 0x00


	//----- nvinfo : EIATTR_KPARAM_INFO
	.align		4
.L_17:
        /*0058*/ 	.byte	0x04, 0x17
        /*005a*/ 	.short	(.L_19 - .L_18)
.L_18:
        /*005c*/ 	.word	0x00000000
        /*0060*/ 	.short	0x0004
        /*0062*/ 	.short	0x0018
        /*0064*/ 	.byte	0x00, 0xf0, 0x11, 0x00


	//----- nvinfo : EIATTR_KPARAM_INFO
	.align		4
.L_19:
        /*0068*/ 	.byte	0x04, 0x17
        /*006a*/ 	.short	(.L_21 - .L_20)
.L_20:
        /*006c*/ 	.word	0x00000000
        /*0070*/ 	.short	0x0003
        /*0072*/ 	.short	0x0014
        /*0074*/ 	.byte	0x00, 0xf0, 0x11, 0x00


	//----- nvinfo : EIATTR_KPARAM_INFO
	.align		4
.L_21:
        /*0078*/ 	.byte	0x04, 0x17
        /*007a*/ 	.short	(.L_23 - .L_22)
.L_22:
        /*007c*/ 	.word	0x00000000
        /*0080*/ 	.short	0x0002
        /*0082*/ 	.short	0x0010
        /*0084*/ 	.byte	0x00, 0xf0, 0x11, 0x00


	//----- nvinfo : EIATTR_KPARAM_INFO
	.align		4
.L_23:
        /*0088*/ 	.byte	0x04, 0x17
        /*008a*/ 	.short	(.L_25 - .L_24)
.L_24:
        /*008c*/ 	.word	0x00000000
        /*0090*/ 	.short	0x0001
        /*0092*/ 	.short	0x0008
        /*0094*/ 	.byte	0x00, 0xf0, 0x21, 0x00


	//----- nvinfo : EIATTR_KPARAM_INFO
	.align		4
.L_25:
        /*0098*/ 	.byte	0x04, 0x17
        /*009a*/ 	.short	(.L_27 - .L_26)
.L_26:
        /*009c*/ 	.word	0x00000000
        /*00a0*/ 	.short	0x0000
        /*00a2*/ 	.short	0x0000
        /*00a4*/ 	.byte	0x00, 0xf0, 0x21, 0x00


	//----- nvinfo : EIATTR_SPARSE_MMA_MASK
	.align		4
.L_27:
        /*00a8*/ 	.byte	0x03, 0x50
        /*00aa*/ 	.short	0x0000


	//----- nvinfo : EIATTR_MAXREG_COUNT
	.align		4
        /*00ac*/ 	.byte	0x03, 0x1b
        /*00ae*/ 	.short	0x00ff


	//----- nvinfo : EIATTR_NUM_BARRIERS
	.align		4
        /*00b0*/ 	.byte	0x02, 0x4c
        /*00b2*/ 	.byte	0x01
	.zero		1


	//----- nvinfo : EIATTR_MERCURY_ISA_VERSION
	.align		4
        /*00b4*/ 	.byte	0x03, 0x5f
        /*00b6*/ 	.short	0x0101


	//----- nvinfo : EIATTR_VRC_CTA_INIT_COUNT
	.align		4
        /*00b8*/ 	.byte	0x02, 0x4a
	.zero		1
	.zero		1


	//----- nvinfo : EIATTR_EXIT_INSTR_OFFSETS
	.align		4
        /*00bc*/ 	.byte	0x04, 0x1c
        /*00be*/ 	.short	(.L_29 - .L_28)


	//   ....[0]....
.L_28:
        /*00c0*/ 	.word	0x00000390


	//   ....[1]....
        /*00c4*/ 	.word	0x00000420


	//----- nvinfo : EIATTR_CBANK_PARAM_SIZE
	.align		4
.L_29:
        /*00c8*/ 	.byte	0x03, 0x19
        /*00ca*/ 	.short	0x0030


	//----- nvinfo : EIATTR_PARAM_CBANK
	.align		4
        /*00cc*/ 	.byte	0x04, 0x0a
        /*00ce*/ 	.short	(.L_31 - .L_30)
	.align		4
.L_30:
        /*00d0*/ 	.word	index@(.nv.constant0._Z27transpose3D_revised_xyz2yzxPfS_jjjjjffj)
        /*00d4*/ 	.short	0x0380
        /*00d6*/ 	.short	0x0030


	//----- nvinfo : EIATTR_SW_WAR
	.align		4
.L_31:
        /*00d8*/ 	.byte	0x04, 0x36
        /*00da*/ 	.short	(.L_33 - .L_32)
.L_32:
        /*00dc*/ 	.word	0x00000008
.L_33:


//--------------------- .nv.callgraph             --------------------------
	.section	.nv.callgraph,"",@"SHT_CUDA_CALLGRAPH"
	.align	4
	.sectionentsize	8
	.align		4
        /*0000*/ 	.word	0x00000000
	.align		4
        /*0004*/ 	.word	0xffffffff
	.align		4
        /*0008*/ 	.word	0x00000000
	.align		4
        /*000c*/ 	.word	0xfffffffe
	.align		4
        /*0010*/ 	.word	0x00000000
	.align		4
        /*0014*/ 	.word	0xfffffffd
	.align		4
        /*0018*/ 	.word	0x00000000
	.align		4
        /*001c*/ 	.word	0xfffffffc


//--------------------- .text._Z27transpose3D_revised_xyz2yzxPfS_jjjjjffj --------------------------
	.section	.text._Z27transpose3D_revised_xyz2yzxPfS_jjjjjffj,"ax",@progbits
	.align	128
.text._Z27transpose3D_revised_xyz2yzxPfS_jjjjjffj:
        .type           _Z27transpose3D_revised_xyz2yzxPfS_jjjjjffj,@function
        .size           _Z27transpose3D_revised_xyz2yzxPfS_jjjjjffj,(.L_x_1 - _Z27transpose3D_revised_xyz2yzxPfS_jjjjjffj)
        .other          _Z27transpose3D_revised_xyz2yzxPfS_jjjjjffj,@"STO_CUDA_ENTRY STV_DEFAULT"
_Z27transpose3D_revised_xyz2yzxPfS_jjjjjffj:
[----:B------:R-:W-:Y:S08]  /*0000*/  LDC R1, c[0x0][0x37c] ;  /* 0x0000df00ff017b82 */ /* 0x000ff00000000800 */
[----:B------:R-:W0:Y:S01]  /*0010*/  S2UR UR4, SR_CTAID.X ;  /* 0x00000000000479c3 */ /* 0x000e220000002500 */
[----:B------:R-:W1:Y:S01]  /*0020*/  S2R R12, SR_TID.Y ;  /* 0x00000000000c7919 */ /* 0x000e620000002200 */
[----:B------:R-:W2:Y:S01]  /*0030*/  LDCU.64 UR6, c[0x0][0x358] ;  /* 0x00006b00ff0677ac */ /* 0x000ea20008000a00 */
[----:B------:R-:W3:Y:S05]  /*0040*/  S2R R9, SR_TID.X ;  /* 0x0000000000097919 */ /* 0x000eea0000002100 */
[----:B------:R-:W4:Y:S08]  /*0050*/  S2UR UR5, SR_CTAID.Y ;  /* 0x00000000000579c3 */ /* 0x000f300000002600 */
[----:B------:R-:W5:Y:S08]  /*0060*/  LDC.64 R6, c[0x0][0x3a8] ;  /* 0x0000ea00ff067b82 */ /* 0x000f700000000a00 */
[----:B------:R-:W2:Y:S01]  /*0070*/  LDC.64 R10, c[0x0][0x3a0] ;  /* 0x0000e800ff0a7b82 */ /* 0x000ea20000000a00 */
[----:B0-----:R-:W5:Y:S01]  /*0080*/  I2F.U16.RZ R3, UR4 ;  /* 0x0000000400037d06 */ /* 0x001f62000810d000 */
[----:B------:R-:W-:-:S06]  /*0090*/  ULOP3.LUT UR4, UR4, 0xffff, URZ, 0xc0, !UPT ;  /* 0x0000ffff04047892 */ /* 0x000fcc000f8ec0ff */
[----:B------:R-:W0:Y:S01]  /*00a0*/  LDC.64 R4, c[0x0][0x390] ;  /* 0x0000e400ff047b82 */ /* 0x000e220000000a00 */
[----:B----4-:R-:W2:Y:S01]  /*00b0*/  I2F.U16.RZ R0, UR5 ;  /* 0x0000000500007d06 */ /* 0x010ea2000810d000 */
[----:B------:R-:W-:Y:S01]  /*00c0*/  ULOP3.LUT UR5, UR5, 0xffff, URZ, 0xc0, !UPT ;  /* 0x0000ffff05057892 */ /* 0x000fe2000f8ec0ff */
[----:B-----5:R-:W-:-:S05]  /*00d0*/  FMUL.FTZ R6, R3, R6 ;  /* 0x0000000603067220 */ /* 0x020fca0000410000 */
[----:B------:R-:W4:Y:S01]  /*00e0*/  LDC.64 R2, c[0x0][0x398] ;  /* 0x0000e600ff027b82 */ /* 0x000f220000000a00 */
[----:B------:R-:W5:Y:S01]  /*00f0*/  F2I.FTZ.U32.FLOOR.NTZ R6, R6 ;  /* 0x0000000600067305 */ /* 0x000f620000217000 */
[----:B--2---:R-:W-:-:S07]  /*0100*/  FMUL.FTZ R8, R0, R11 ;  /* 0x0000000b00087220 */ /* 0x004fce0000410000 */
[----:B------:R-:W2:Y:S01]  /*0110*/  F2I.FTZ.U32.FLOOR.NTZ R8, R8 ;  /* 0x0000000800087305 */ /* 0x000ea20000217000 */
[----:B-----5:R-:W-:-:S04]  /*0120*/  IMAD.MOV R11, RZ, RZ, -R6 ;  /* 0x000000ffff0b7224 */ /* 0x020fc800078e0a06 */
[----:B------:R-:W-:Y:S02]  /*0130*/  IMAD R10, R11, R10, UR4 ;  /* 0x000000040b0a7e24 */ /* 0x000fe4000f8e020a */
[----:B--2---:R-:W-:Y:S02]  /*0140*/  IMAD.MOV R0, RZ, RZ, -R8 ;  /* 0x000000ffff007224 */ /* 0x004fe400078e0a08 */
[----:B------:R-:W-:Y:S02]  /*0150*/  IMAD R6, R8, R7, R6 ;  /* 0x0000000708067224 */ /* 0x000fe400078e0206 */
[----:B----4-:R-:W-:Y:S01]  /*0160*/  IMAD R11, R0, R3, UR5 ;  /* 0x00000005000b7e24 */ /* 0x010fe2000f8e0203 */
[----:B-1----:R-:W-:Y:S02]  /*0170*/  LOP3.LUT R3, R12, 0xffff, RZ, 0xc0, !PT ;  /* 0x0000ffff0c037812 */ /* 0x002fe400078ec0ff */
[----:B---3--:R-:W-:Y:S02]  /*0180*/  LOP3.LUT R0, R9, 0xffff, RZ, 0xc0, !PT ;  /* 0x0000ffff09007812 */ /* 0x008fe400078ec0ff */
[----:B0-----:R-:W-:Y:S01]  /*0190*/  ISETP.GE.U32.AND P0, PT, R6, R5, PT ;  /* 0x000000050600720c */ /* 0x001fe20003f06070 */
[----:B------:R-:W-:Y:S01]  /*01a0*/  IMAD R15, R11, 0x10, R3 ;  /* 0x000000100b0f7824 */ /* 0x000fe200078e0203 */
[----:B------:R-:W-:-:S02]  /*01b0*/  LEA R13, R10, R0, 0x4 ;  /* 0x000000000a0d7211 */ /* 0x000fc400078e20ff */
[----:B------:R-:W-:Y:S02]  /*01c0*/  SEL R7, RZ, 0x1, P0 ;  /* 0x00000001ff077807 */ /* 0x000fe40000000000 */
[----:B------:R-:W-:Y:S02]  /*01d0*/  ISETP.LT.U32.AND P2, PT, R15, R4, PT ;  /* 0x000000040f00720c */ /* 0x000fe40003f41070 */
[----:B------:R-:W-:Y:S02]  /*01e0*/  ISETP.LT.U32.AND P1, PT, R13, R2, PT ;  /* 0x000000020d00720c */ /* 0x000fe40003f21070 */
[----:B------:R-:W-:Y:S02]  /*01f0*/  SEL R9, RZ, 0xffffffff, !P2 ;  /* 0xffffffffff097807 */ /* 0x000fe40005000000 */
[----:B------:R-:W-:-:S03]  /*0200*/  SEL R8, RZ, 0xffffffff, !P1 ;  /* 0xffffffffff087807 */ /* 0x000fc60004800000 */
[----:B------:R-:W-:Y:S01]  /*0210*/  IMAD.MOV R9, RZ, RZ, -R9 ;  /* 0x000000ffff097224 */ /* 0x000fe200078e0a09 */
[----:B------:R-:W-:-:S04]  /*0220*/  IADD3 R8, PT, PT, -R8, RZ, RZ ;  /* 0x000000ff08087210 */ /* 0x000fc80007ffe1ff */
[----:B------:R-:W-:-:S13]  /*0230*/  LOP3.LUT P0, RZ, R8, R7, R9, 0x80, !PT ;  /* 0x0000000708ff7212 */ /* 0x000fda0007808009 */
[----:B------:R-:W0:Y:S01]  /*0240*/  @P0 LDC.64 R8, c[0x0][0x388] ;  /* 0x0000e200ff080b82 */ /* 0x000e220000000a00 */
[----:B------:R-:W-:-:S04]  /*0250*/  @P0 IMAD R5, R15, R5, R6 ;  /* 0x000000050f050224 */ /* 0x000fc800078e0206 */
[----:B------:R-:W-:-:S04]  /*0260*/  @P0 IMAD R5, R5, R2, R13 ;  /* 0x0000000205050224 */ /* 0x000fc800078e020d */
[----:B0-----:R-:W-:-:S06]  /*0270*/  @P0 IMAD.WIDE.U32 R8, R5, 0x4, R8 ;  /* 0x0000000405080825 */ /* 0x001fcc00078e0008 */
[----:B------:R-:W2:Y:S01]  /*0280*/  @P0 LDG.E R8, desc[UR6][R8.64] ;  /* 0x0000000608080981 */ /* 0x000ea2000c1e1900 */
[----:B------:R-:W0:Y:S01]  /*0290*/  S2UR UR5, SR_CgaCtaId ;  /* 0x00000000000579c3 */ /* 0x000e220000008800 */
[----:B------:R-:W-:Y:S01]  /*02a0*/  LEA R13, R10, R3, 0x4 ;  /* 0x000000030a0d7211 */ /* 0x000fe200078e20ff */
[----:B------:R-:W-:Y:S01]  /*02b0*/  UMOV UR4, 0x400 ;  /* 0x0000040000047882 */ /* 0x000fe20000000000 */
[----:B------:R-:W-:Y:S02]  /*02c0*/  IMAD R11, R11, 0x10, R0 ;  /* 0x000000100b0b7824 */ /* 0x000fe400078e0200 */
[----:B------:R-:W-:-:S03]  /*02d0*/  ISETP.LT.U32.AND P1, PT, R13, R2, PT ;  /* 0x000000020d00720c */ /* 0x000fc60003f21070 */
[----:B------:R-:W-:Y:S02]  /*02e0*/  ISETP.LT.U32.AND P2, PT, R11, R4, PT ;  /* 0x000000040b00720c */ /* 0x000fe40003f41070 */
[----:B------:R-:W-:Y:S02]  /*02f0*/  SEL R5, RZ, 0xffffffff, !P1 ;  /* 0xffffffffff057807 */ /* 0x000fe40004800000 */
[----:B------:R-:W-:Y:S02]  /*0300*/  SEL R10, RZ, 0xffffffff, !P2 ;  /* 0xffffffffff0a7807 */ /* 0x000fe40005000000 */
[----:B------:R-:W-:Y:S01]  /*0310*/  IADD3 R12, PT, PT, -R5, RZ, RZ ;  /* 0x000000ff050c7210 */ /* 0x000fe20007ffe1ff */
[----:B------:R-:W-:Y:S02]  /*0320*/  @P0 IMAD R5, R3, 0x11, R0 ;  /* 0x0000001103050824 */ /* 0x000fe400078e0200 */
[----:B------:R-:W-:-:S05]  /*0330*/  IMAD.MOV R10, RZ, RZ, -R10 ;  /* 0x000000ffff0a7224 */ /* 0x000fca00078e0a0a */
[----:B------:R-:W-:Y:S01]  /*0340*/  LOP3.LUT P1, RZ, R12, R7, R10, 0x80, !PT ;  /* 0x000000070cff7212 */ /* 0x000fe2000782800a */
[----:B0-----:R-:W-:-:S06]  /*0350*/  ULEA UR4, UR5, UR4, 0x18 ;  /* 0x0000000405047291 */ /* 0x001fcc000f8ec0ff */
[----:B------:R-:W-:-:S05]  /*0360*/  @P0 LEA R5, R5, UR4, 0x2 ;  /* 0x0000000405050c11 */ /* 0x000fca000f8e10ff */
[----:B--2---:R0:W-:Y:S01]  /*0370*/  @P0 STS [R5], R8 ;  /* 0x0000000805000388 */ /* 0x0041e20000000800 */
[----:B------:R-:W-:Y:S06]  /*0380*/  BAR.SYNC.DEFER_BLOCKING 0x0 ;  /* 0x0000000000007b1d */ /* 0x000fec0000010000 */
[----:B------:R-:W-:Y:S05]  /*0390*/  @!P1 EXIT ;  /* 0x000000000000994d */ /* 0x000fea0003800000 */
[----:B------:R-:W-:Y:S01]  /*03a0*/  IMAD R0, R0, 0x11, R3 ;  /* 0x0000001100007824 */ /* 0x000fe200078e0203 */
[----:B0-----:R-:W0:Y:S01]  /*03b0*/  LDC.64 R8, c[0x0][0x380] ;  /* 0x0000e000ff087b82 */ /* 0x001e220000000a00 */
[----:B------:R-:W-:-:S03]  /*03c0*/  IMAD R2, R6, R2, R13 ;  /* 0x0000000206027224 */ /* 0x000fc600078e020d */
[----:B------:R-:W-:Y:S01]  /*03d0*/  LEA R0, R0, UR4, 0x2 ;  /* 0x0000000400007c11 */ /* 0x000fe2000f8e10ff */
[----:B------:R-:W-:-:S04]  /*03e0*/  IMAD R3, R2, R4, R11 ;  /* 0x0000000402037224 */ /* 0x000fc800078e020b */
[----:B------:R-:W1:Y:S01]  /*03f0*/  LDS R5, [R0] ;  /* 0x0000000000057984 */ /* 0x000e620000000800 */
[----:B0-----:R-:W-:-:S05]  /*0400*/  IMAD.WIDE.U32 R2, R3, 0x4, R8 ;  /* 0x0000000403027825 */ /* 0x001fca00078e0008 */
[----:B-1----:R-:W-:Y:S01]  /*0410*/  STG.E desc[UR6][R2.64], R5 ;  /* 0x0000000502007986 */ /* 0x002fe2000c101906 */
[----:B------:R-:W-:Y:S05]  /*0420*/  EXIT ;  /* 0x000000000000794d */ /* 0x000fea0003800000 */
.L_x_0:
[----:B------:R-:W-:-:S00]  /*0430*/  BRA `(.L_x_0) ;  /* 0xfffffffc00fc7947 */ /* 0x000fc0000383ffff */
[----:B------:R-:W-:-:S00]  /*0440*/  NOP ;  /* 0x0000000000007918 */ /* 0x000fc00000000000 */
        /* <DEDUP_REMOVED lines=11> */
.L_x_1:


//--------------------- .nv.shared._Z27transpose3D_revised_xyz2yzxPfS_jjjjjffj --------------------------
	.section	.nv.shared._Z27transpose3D_revised_xyz2yzxPfS_jjjjjffj,"aw",@nobits
	.sectionflags	@""
	.align	4
.nv.shared._Z27transpose3D_revised_xyz2yzxPfS_jjjjjffj:
	.zero		2112


//--------------------- .nv.shared.reserved.0     --------------------------
	.section	.nv.shared.reserved.0,"aw",@nobits
	.weak		__nv_reservedSMEM_offset_0_alias
	.size		__nv_reservedSMEM_offset_0_alias, 0, 64
	.other		__nv_reservedSMEM_offset_0_alias,@"STO_CUDA_RESERVED_SHARED STV_DEFAULT"
__nv_reservedSMEM_offset_0_alias:
	.zero		0
	.zero		64


//--------------------- .nv.constant0._Z27transpose3D_revised_xyz2yzxPfS_jjjjjffj --------------------------
	.section	.nv.constant0._Z27transpose3D_revised_xyz2yzxPfS_jjjjjffj,"a",@progbits
	.sectionflags	@""
	.align	4
.nv.constant0._Z27transpose3D_revised_xyz2yzxPfS_jjjjjffj:
	.zero		944


//--------------------- SYMBOLS --------------------------

	.type		.nv.reservedSmem.offset0,@object
	.size		.nv.reservedSmem.offset0,0x4
	.type		.nv.reservedSmem.cap,@object
	.size		.nv.reservedSmem.cap,0x4
